//
// Generated by NVIDIA NVVM Compiler
//
// Compiler Build ID: CL-36424714
// Cuda compilation tools, release 13.0, V13.0.88
// Based on NVVM 20.0.0
//

.version 9.0
.target sm_100
.address_size 64

	// .globl	_Z13k_dgemm_basicPKdS0_Pdi

.visible .entry _Z13k_dgemm_basicPKdS0_Pdi(
	.param .u64 .ptr .align 1 _Z13k_dgemm_basicPKdS0_Pdi_param_0,
	.param .u64 .ptr .align 1 _Z13k_dgemm_basicPKdS0_Pdi_param_1,
	.param .u64 .ptr .align 1 _Z13k_dgemm_basicPKdS0_Pdi_param_2,
	.param .u32 _Z13k_dgemm_basicPKdS0_Pdi_param_3
)
{
	.reg .pred 	%p<10>;
	.reg .b32 	%r<81>;
	.reg .b64 	%rd<47>;
	.reg .b64 	%fd<67>;

	ld.param.u64 	%rd4, [_Z13k_dgemm_basicPKdS0_Pdi_param_0];
	ld.param.u64 	%rd5, [_Z13k_dgemm_basicPKdS0_Pdi_param_1];
	ld.param.u64 	%rd3, [_Z13k_dgemm_basicPKdS0_Pdi_param_2];
	ld.param.u32 	%r44, [_Z13k_dgemm_basicPKdS0_Pdi_param_3];
	cvta.to.global.u64 	%rd1, %rd5;
	cvta.to.global.u64 	%rd2, %rd4;
	mov.u32 	%r45, %ctaid.x;
	mov.u32 	%r46, %ntid.x;
	mov.u32 	%r47, %tid.x;
	mad.lo.s32 	%r1, %r45, %r46, %r47;
	mov.u32 	%r48, %ctaid.y;
	mov.u32 	%r49, %ntid.y;
	mul.lo.s32 	%r2, %r48, %r49;
	mov.u32 	%r3, %tid.y;
	add.s32 	%r50, %r2, %r3;
	max.s32 	%r51, %r1, %r50;
	setp.ge.s32 	%p1, %r51, %r44;
	@%p1 bra 	$L__BB0_13;
	mul.lo.s32 	%r5, %r44, %r1;
	and.b32  	%r6, %r44, 7;
	setp.lt.u32 	%p2, %r44, 8;
	mov.f64 	%fd66, 0d0000000000000000;
	mov.b32 	%r79, 0;
	@%p2 bra 	$L__BB0_4;
	and.b32  	%r79, %r44, 2147483640;
	neg.s32 	%r77, %r79;
	add.s32 	%r53, %r3, %r44;
	add.s32 	%r76, %r53, %r2;
	shl.b32 	%r10, %r44, 3;
	shl.b32 	%r54, %r44, 1;
	add.s32 	%r75, %r50, %r54;
	mad.lo.s32 	%r74, %r44, 3, %r50;
	shl.b32 	%r55, %r44, 2;
	add.s32 	%r73, %r50, %r55;
	mad.lo.s32 	%r72, %r44, 5, %r50;
	mad.lo.s32 	%r71, %r44, 6, %r50;
	mad.lo.s32 	%r70, %r44, 7, %r50;
	mov.f64 	%fd66, 0d0000000000000000;
	mov.u32 	%r68, %r5;
	mov.u32 	%r69, %r50;
$L__BB0_3:
	.pragma "nounroll";
	mul.wide.s32 	%rd6, %r68, 8;
	add.s64 	%rd7, %rd2, %rd6;
	ld.global.f64 	%fd16, [%rd7];
	mul.wide.u32 	%rd8, %r69, 8;
	add.s64 	%rd9, %rd1, %rd8;
	ld.global.f64 	%fd17, [%rd9];
	fma.rn.f64 	%fd18, %fd16, %fd17, %fd66;
	ld.global.f64 	%fd19, [%rd7+8];
	mul.wide.u32 	%rd10, %r76, 8;
	add.s64 	%rd11, %rd1, %rd10;
	ld.global.f64 	%fd20, [%rd11];
	fma.rn.f64 	%fd21, %fd19, %fd20, %fd18;
	ld.global.f64 	%fd22, [%rd7+16];
	mul.wide.u32 	%rd12, %r75, 8;
	add.s64 	%rd13, %rd1, %rd12;
	ld.global.f64 	%fd23, [%rd13];
	fma.rn.f64 	%fd24, %fd22, %fd23, %fd21;
	ld.global.f64 	%fd25, [%rd7+24];
	mul.wide.u32 	%rd14, %r74, 8;
	add.s64 	%rd15, %rd1, %rd14;
	ld.global.f64 	%fd26, [%rd15];
	fma.rn.f64 	%fd27, %fd25, %fd26, %fd24;
	ld.global.f64 	%fd28, [%rd7+32];
	mul.wide.u32 	%rd16, %r73, 8;
	add.s64 	%rd17, %rd1, %rd16;
	ld.global.f64 	%fd29, [%rd17];
	fma.rn.f64 	%fd30, %fd28, %fd29, %fd27;
	ld.global.f64 	%fd31, [%rd7+40];
	mul.wide.u32 	%rd18, %r72, 8;
	add.s64 	%rd19, %rd1, %rd18;
	ld.global.f64 	%fd32, [%rd19];
	fma.rn.f64 	%fd33, %fd31, %fd32, %fd30;
	ld.global.f64 	%fd34, [%rd7+48];
	mul.wide.u32 	%rd20, %r71, 8;
	add.s64 	%rd21, %rd1, %rd20;
	ld.global.f64 	%fd35, [%rd21];
	fma.rn.f64 	%fd36, %fd34, %fd35, %fd33;
	ld.global.f64 	%fd37, [%rd7+56];
	mul.wide.u32 	%rd22, %r70, 8;
	add.s64 	%rd23, %rd1, %rd22;
	ld.global.f64 	%fd38, [%rd23];
	fma.rn.f64 	%fd66, %fd37, %fd38, %fd36;
	add.s32 	%r77, %r77, 8;
	add.s32 	%r76, %r76, %r10;
	add.s32 	%r75, %r75, %r10;
	add.s32 	%r74, %r74, %r10;
	add.s32 	%r73, %r73, %r10;
	add.s32 	%r72, %r72, %r10;
	add.s32 	%r71, %r71, %r10;
	add.s32 	%r70, %r70, %r10;
	add.s32 	%r69, %r69, %r10;
	add.s32 	%r68, %r68, 8;
	setp.ne.s32 	%p3, %r77, 0;
	@%p3 bra 	$L__BB0_3;
$L__BB0_4:
	setp.eq.s32 	%p4, %r6, 0;
	@%p4 bra 	$L__BB0_12;
	and.b32  	%r38, %r44, 3;
	setp.lt.u32 	%p5, %r6, 4;
	@%p5 bra 	$L__BB0_7;
	add.s32 	%r56, %r79, %r5;
	mul.wide.s32 	%rd24, %r56, 8;
	add.s64 	%rd25, %rd2, %rd24;
	ld.global.f64 	%fd40, [%rd25];
	mad.lo.s32 	%r57, %r79, %r44, %r50;
	mul.wide.u32 	%rd26, %r57, 8;
	add.s64 	%rd27, %rd1, %rd26;
	ld.global.f64 	%fd41, [%rd27];
	fma.rn.f64 	%fd42, %fd40, %fd41, %fd66;
	ld.global.f64 	%fd43, [%rd25+8];
	add.s32 	%r58, %r57, %r44;
	mul.wide.u32 	%rd28, %r58, 8;
	add.s64 	%rd29, %rd1, %rd28;
	ld.global.f64 	%fd44, [%rd29];
	fma.rn.f64 	%fd45, %fd43, %fd44, %fd42;
	ld.global.f64 	%fd46, [%rd25+16];
	add.s32 	%r59, %r58, %r44;
	mul.wide.u32 	%rd30, %r59, 8;
	add.s64 	%rd31, %rd1, %rd30;
	ld.global.f64 	%fd47, [%rd31];
	fma.rn.f64 	%fd48, %fd46, %fd47, %fd45;
	ld.global.f64 	%fd49, [%rd25+24];
	add.s32 	%r60, %r59, %r44;
	mul.wide.u32 	%rd32, %r60, 8;
	add.s64 	%rd33, %rd1, %rd32;
	ld.global.f64 	%fd50, [%rd33];
	fma.rn.f64 	%fd66, %fd49, %fd50, %fd48;
	add.s32 	%r79, %r79, 4;
$L__BB0_7:
	setp.eq.s32 	%p6, %r38, 0;
	@%p6 bra 	$L__BB0_12;
	setp.eq.s32 	%p7, %r38, 1;
	@%p7 bra 	$L__BB0_10;
	add.s32 	%r61, %r79, %r5;
	mul.wide.s32 	%rd34, %r61, 8;
	add.s64 	%rd35, %rd2, %rd34;
	ld.global.f64 	%fd52, [%rd35];
	mad.lo.s32 	%r62, %r79, %r44, %r50;
	mul.wide.u32 	%rd36, %r62, 8;
	add.s64 	%rd37, %rd1, %rd36;
	ld.global.f64 	%fd53, [%rd37];
	fma.rn.f64 	%fd54, %fd52, %fd53, %fd66;
	ld.global.f64 	%fd55, [%rd35+8];
	add.s32 	%r63, %r62, %r44;
	mul.wide.u32 	%rd38, %r63, 8;
	add.s64 	%rd39, %rd1, %rd38;
	ld.global.f64 	%fd56, [%rd39];
	fma.rn.f64 	%fd66, %fd55, %fd56, %fd54;
	add.s32 	%r79, %r79, 2;
$L__BB0_10:
	and.b32  	%r64, %r44, 1;
	setp.eq.b32 	%p8, %r64, 1;
	not.pred 	%p9, %p8;
	@%p9 bra 	$L__BB0_12;
	add.s32 	%r65, %r79, %r5;
	mul.wide.s32 	%rd40, %r65, 8;
	add.s64 	%rd41, %rd2, %rd40;
	ld.global.f64 	%fd57, [%rd41];
	mad.lo.s32 	%r66, %r79, %r44, %r50;
	mul.wide.u32 	%rd42, %r66, 8;
	add.s64 	%rd43, %rd1, %rd42;
	ld.global.f64 	%fd58, [%rd43];
	fma.rn.f64 	%fd66, %fd57, %fd58, %fd66;
$L__BB0_12:
	add.s32 	%r67, %r5, %r50;
	cvta.to.global.u64 	%rd44, %rd3;
	mul.wide.s32 	%rd45, %r67, 8;
	add.s64 	%rd46, %rd44, %rd45;
	st.global.f64 	[%rd46], %fd66;
$L__BB0_13:
	ret;

}


// ===== COMPILED SASS (sm_100) =====

	.target	sm_100

	.elftype	@"ET_EXEC"


//--------------------- .note.nv.tkinfo           --------------------------
	.section	.note.nv.tkinfo,"",@"SHT_NOTE"
	.sectionflags	@"SHF_NOTE_NV_TKINFO"
	.tkinfo
        /*0018*/ 	.word	0x00000002
        /*0030*/ 	.string	""
        /*0030*/ 	.string	"ptxas"
        /*0030*/ 	.string	"Cuda compilation tools, release 13.0, V13.0.88"
        /*0030*/ 	.string	"Build cuda_13.0.r13.0/compiler.36424714_0"
        /*0030*/ 	.string	"-arch sm_100 -m 64 "



//--------------------- .note.nv.cuinfo           --------------------------
	.section	.note.nv.cuinfo,"",@"SHT_NOTE"
	.sectionflags	@"SHF_NOTE_NV_CUINFO"
        /*0018*/ 	.short	0x0002
        /*001a*/ 	.short	0x0064
        /*001c*/ 	.short	0x0082
	.zero		2


//--------------------- .nv.info                  --------------------------
	.section	.nv.info,"",@"SHT_CUDA_INFO"
	.align	4


	//----- nvinfo : EIATTR_REGCOUNT
	.align		4
        /*0000*/ 	.byte	0x04, 0x2f
        /*0002*/ 	.short	(.L_1 - .L_0)
	.align		4
.L_0:
        /*0004*/ 	.word	index@(_Z13k_dgemm_basicPKdS0_Pdi)
        /*0008*/ 	.word	0x00000020


	//----- nvinfo : EIATTR_FRAME_SIZE
	.align		4
.L_1:
        /*000c*/ 	.byte	0x04, 0x11
        /*000e*/ 	.short	(.L_3 - .L_2)
	.align		4
.L_2:
        /*0010*/ 	.word	index@(_Z13k_dgemm_basicPKdS0_Pdi)
        /*0014*/ 	.word	0x00000000


	//----- nvinfo : EIATTR_MIN_STACK_SIZE
	.align		4
.L_3:
        /*0018*/ 	.byte	0x04, 0x12
        /*001a*/ 	.short	(.L_5 - .L_4)
	.align		4
.L_4:
        /*001c*/ 	.word	index@(_Z13k_dgemm_basicPKdS0_Pdi)
        /*0020*/ 	.word	0x00000000
.L_5:


//--------------------- .nv.compat                --------------------------
	.section	.nv.compat,"",@"SHT_CUDA_COMPAT_INFO"
	.align	4
        /*0000*/ 	.byte	0x02, 0x09, 0x00, 0x00, 0x02, 0x02, 0x01, 0x00, 0x02, 0x05, 0x05, 0x00, 0x03, 0x07, 0x01, 0x01
        /*0010*/ 	.byte	0x02, 0x03, 0x00, 0x00, 0x02, 0x06, 0x01, 0x00, 0x04, 0x0b, 0x08, 0x00, 0x01, 0x00, 0x00, 0x00
        /*0020*/ 	.byte	0x00, 0x00, 0x00, 0x00


//--------------------- .nv.info._Z13k_dgemm_basicPKdS0_Pdi --------------------------
	.section	.nv.info._Z13k_dgemm_basicPKdS0_Pdi,"",@"SHT_CUDA_INFO"
	.sectionflags	@""
	.align	4


	//----- nvinfo : EIATTR_CUDA_API_VERSION
	.align		4
        /*0000*/ 	.byte	0x04, 0x37
        /*0002*/ 	.short	(.L_7 - .L_6)
.L_6:
        /*0004*/ 	.word	0x00000082


	//----- nvinfo : EIATTR_KPARAM_INFO
	.align		4
.L_7:
        /*0008*/ 	.byte	0x04, 0x17
        /*000a*/ 	.short	(.L_9 - .L_8)
.L_8:
        /*000c*/ 	.word	0x00000000
        /*0010*/ 	.short	0x0003
        /*0012*/ 	.short	0x0018
        /*0014*/ 	.byte	0x00, 0xf0, 0x11, 0x00


	//----- nvinfo : EIATTR_KPARAM_INFO
	.align		4
.L_9:
        /*0018*/ 	.byte	0x04, 0x17
        /*001a*/ 	.short	(.L_11 - .L_10)
.L_10:
        /*001c*/ 	.word	0x00000000
        /*0020*/ 	.short	0x0002
        /*0022*/ 	.short	0x0010
        /*0024*/ 	.byte	0x00, 0xf5, 0x21, 0x00


	//----- nvinfo : EIATTR_KPARAM_INFO
	.align		4
.L_11:
        /*0028*/ 	.byte	0x04, 0x17
        /*002a*/ 	.short	(.L_13 - .L_12)
.L_12:
        /*002c*/ 	.word	0x00000000
        /*0030*/ 	.short	0x0001
        /*0032*/ 	.short	0x0008
        /*0034*/ 	.byte	0x00, 0xf5, 0x21, 0x00


	//----- nvinfo : EIATTR_KPARAM_INFO
	.align		4
.L_13:
        /*0038*/ 	.byte	0x04, 0x17
        /*003a*/ 	.short	(.L_15 - .L_14)
.L_14:
        /*003c*/ 	.word	0x00000000
        /*0040*/ 	.short	0x0000
        /*0042*/ 	.short	0x0000
        /*0044*/ 	.byte	0x00, 0xf5, 0x21, 0x00


	//----- nvinfo : EIATTR_SPARSE_MMA_MASK
	.align		4
.L_15:
        /*0048*/ 	.byte	0x03, 0x50
        /*004a*/ 	.short	0x0000


	//----- nvinfo : EIATTR_MAXREG_COUNT
	.align		4
        /*004c*/ 	.byte	0x03, 0x1b
        /*004e*/ 	.short	0x00ff


	//----- nvinfo : EIATTR_MERCURY_ISA_VERSION
	.align		4
        /*0050*/ 	.byte	0x03, 0x5f
        /*0052*/ 	.short	0x0101


	//----- nvinfo : EIATTR_VRC_CTA_INIT_COUNT
	.align		4
        /*0054*/ 	.byte	0x02, 0x4a
	.zero		1
	.zero		1


	//----- nvinfo : EIATTR_EXIT_INSTR_OFFSETS
	.align		4
        /*0058*/ 	.byte	0x04, 0x1c
        /*005a*/ 	.short	(.L_17 - .L_16)


	//   ....[0]....
.L_16:
        /*005c*/ 	.word	0x000000d0


	//   ....[1]....
        /*0060*/ 	.word	0x000008f0


	//----- nvinfo : EIATTR_CBANK_PARAM_SIZE
	.align		4
.L_17:
        /*0064*/ 	.byte	0x03, 0x19
        /*0066*/ 	.short	0x001c


	//----- nvinfo : EIATTR_PARAM_CBANK
	.align		4
        /*0068*/ 	.byte	0x04, 0x0a
        /*006a*/ 	.short	(.L_19 - .L_18)
	.align		4
.L_18:
        /*006c*/ 	.word	index@(.nv.constant0._Z13k_dgemm_basicPKdS0_Pdi)
        /*0070*/ 	.short	0x0380
        /*0072*/ 	.short	0x001c


	//----- nvinfo : EIATTR_SW_WAR
	.align		4
.L_19:
        /*0074*/ 	.byte	0x04, 0x36
        /*0076*/ 	.short	(.L_21 - .L_20)
.L_20:
        /*0078*/ 	.word	0x00000008
.L_21:


//--------------------- .nv.callgraph             --------------------------
	.section	.nv.callgraph,"",@"SHT_CUDA_CALLGRAPH"
	.align	4
	.sectionentsize	8
	.align		4
        /*0000*/ 	.word	0x00000000
	.align		4
        /*0004*/ 	.word	0xffffffff
	.align		4
        /*0008*/ 	.word	0x00000000
	.align		4
        /*000c*/ 	.word	0xfffffffe
	.align		4
        /*0010*/ 	.word	0x00000000
	.align		4
        /*0014*/ 	.word	0xfffffffd
	.align		4
        /*0018*/ 	.word	0x00000000
	.align		4
        /*001c*/ 	.word	0xfffffffc


//--------------------- .text._Z13k_dgemm_basicPKdS0_Pdi --------------------------
	.section	.text._Z13k_dgemm_basicPKdS0_Pdi,"ax",@progbits
	.align	128
        .global         _Z13k_dgemm_basicPKdS0_Pdi
        .type           _Z13k_dgemm_basicPKdS0_Pdi,@function
        .size           _Z13k_dgemm_basicPKdS0_Pdi,(.L_x_5 - _Z13k_dgemm_basicPKdS0_Pdi)
        .other          _Z13k_dgemm_basicPKdS0_Pdi,@"STO_CUDA_ENTRY STV_DEFAULT"
_Z13k_dgemm_basicPKdS0_Pdi:
.text._Z13k_dgemm_basicPKdS0_Pdi:
[----:B------:R-:W-:Y:S01]  /*0000*/  LDC R1, c[0x0][0x37c] ;  /* 0x0000df00ff017b82 */ /* 0x000fe20000000800 */
[----:B------:R-:W0:Y:S07]  /*0010*/  S2R R0, SR_TID.X ;  /* 0x0000000000007919 */ /* 0x000e2e0000002100 */
[----:B------:R-:W1:Y:S01]  /*0020*/  S2UR UR4, SR_CTAID.Y ;  /* 0x00000000000479c3 */ /* 0x000e620000002600 */
[----:B------:R-:W2:Y:S07]  /*0030*/  S2R R8, SR_TID.Y ;  /* 0x0000000000087919 */ /* 0x000eae0000002200 */
[----:B------:R-:W0:Y:S08]  /*0040*/  S2UR UR6, SR_CTAID.X ;  /* 0x00000000000679c3 */ /* 0x000e300000002500 */
[----:B------:R-:W0:Y:S01]  /*0050*/  LDC R7, c[0x0][0x360] ;  /* 0x0000d800ff077b82 */ /* 0x000e220000000800 */
[----:B------:R-:W1:Y:S07]  /*0060*/  LDCU UR5, c[0x0][0x364] ;  /* 0x00006c80ff0577ac */ /* 0x000e6e0008000800 */
[----:B------:R-:W3:Y:S01]  /*0070*/  LDC R3, c[0x0][0x398] ;  /* 0x0000e600ff037b82 */ /* 0x000ee20000000800 */
[----:B-1----:R-:W-:Y:S01]  /*0080*/  UIMAD UR4, UR4, UR5, URZ ;  /* 0x00000005040472a4 */ /* 0x002fe2000f8e02ff */
[----:B0-----:R-:W-:-:S05]  /*0090*/  IMAD R7, R7, UR6, R0 ;  /* 0x0000000607077c24 */ /* 0x001fca000f8e0200 */
[----:B--2---:R-:W-:-:S04]  /*00a0*/  IADD3 R4, PT, PT, R8, UR4, RZ ;  /* 0x0000000408047c10 */ /* 0x004fc8000fffe0ff */
[----:B------:R-:W-:-:S04]  /*00b0*/  VIMNMX R0, PT, PT, R7, R4, !PT ;  /* 0x0000000407007248 */ /* 0x000fc80007fe0100 */
[----:B---3--:R-:W-:-:S13]  /*00c0*/  ISETP.GE.AND P0, PT, R0, R3, PT ;  /* 0x000000030000720c */ /* 0x008fda0003f06270 */
[----:B------:R-:W-:Y:S05]  /*00d0*/  @P0 EXIT ;  /* 0x000000000000094d */ /* 0x000fea0003800000 */
[C---:B------:R-:W-:Y:S01]  /*00e0*/  ISETP.GE.U32.AND P1, PT, R3.reuse, 0x8, PT ;  /* 0x000000080300780c */ /* 0x040fe20003f26070 */
[----:B------:R-:W0:Y:S01]  /*00f0*/  LDCU.64 UR6, c[0x0][0x358] ;  /* 0x00006b00ff0677ac */ /* 0x000e220008000a00 */
[----:B------:R-:W-:Y:S01]  /*0100*/  LOP3.LUT R5, R3, 0x7, RZ, 0xc0, !PT ;  /* 0x0000000703057812 */ /* 0x000fe200078ec0ff */
[----:B------:R-:W-:Y:S02]  /*0110*/  HFMA2 R6, -RZ, RZ, 0, 0 ;  /* 0x00000000ff067431 */ /* 0x000fe400000001ff */
[----:B------:R-:W-:Y:S01]  /*0120*/  IMAD R7, R7, R3, RZ ;  /* 0x0000000307077224 */ /* 0x000fe200078e02ff */
[----:B------:R-:W-:Y:S02]  /*0130*/  CS2R R22, SRZ ;  /* 0x0000000000167805 */ /* 0x000fe4000001ff00 */
[----:B------:R-:W-:-:S05]  /*0140*/  ISETP.NE.AND P0, PT, R5, RZ, PT ;  /* 0x000000ff0500720c */ /* 0x000fca0003f05270 */
[----:B------:R-:W-:Y:S08]  /*0150*/  @!P1 BRA `(.L_x_0) ;  /* 0x0000000000ec9947 */ /* 0x000ff00003800000 */
[C---:B------:R-:W-:Y:S01]  /*0160*/  LOP3.LUT R6, R3.reuse, 0x7ffffff8, RZ, 0xc0, !PT ;  /* 0x7ffffff803067812 */ /* 0x040fe200078ec0ff */
[C---:B------:R-:W-:Y:S01]  /*0170*/  IMAD R10, R3.reuse, 0x2, R4 ;  /* 0x00000002030a7824 */ /* 0x040fe200078e0204 */
[C---:B------:R-:W-:Y:S01]  /*0180*/  IADD3 R8, PT, PT, R3.reuse, UR4, R8 ;  /* 0x0000000403087c10 */ /* 0x040fe2000fffe008 */
[C-C-:B------:R-:W-:Y:S01]  /*0190*/  IMAD R9, R3.reuse, 0x3, R4.reuse ;  /* 0x0000000303097824 */ /* 0x140fe200078e0204 */
[C---:B------:R-:W-:Y:S01]  /*01a0*/  LEA R11, R3.reuse, R4, 0x2 ;  /* 0x00000004030b7211 */ /* 0x040fe200078e10ff */
[C-C-:B------:R-:W-:Y:S01]  /*01b0*/  IMAD R24, R3.reuse, 0x5, R4.reuse ;  /* 0x0000000503187824 */ /* 0x140fe200078e0204 */
[----:B------:R-:W-:Y:S01]  /*01c0*/  MOV R0, R7 ;  /* 0x0000000700007202 */ /* 0x000fe20000000f00 */
[C-C-:B------:R-:W-:Y:S01]  /*01d0*/  IMAD R25, R3.reuse, 0x6, R4.reuse ;  /* 0x0000000603197824 */ /* 0x140fe200078e0204 */
[----:B------:R-:W-:Y:S01]  /*01e0*/  CS2R R22, SRZ ;  /* 0x0000000000167805 */ /* 0x000fe2000001ff00 */
[--C-:B------:R-:W-:Y:S01]  /*01f0*/  IMAD R26, R3, 0x7, R4.reuse ;  /* 0x00000007031a7824 */ /* 0x100fe200078e0204 */
[----:B------:R-:W-:Y:S01]  /*0200*/  IADD3 R2, PT, PT, -R6, RZ, RZ ;  /* 0x000000ff06027210 */ /* 0x000fe20007ffe1ff */
[----:B------:R-:W-:-:S07]  /*0210*/  IMAD.MOV.U32 R27, RZ, RZ, R4 ;  /* 0x000000ffff1b7224 */ /* 0x000fce00078e0004 */
.L_x_1:
[----:B------:R-:W1:Y:S08]  /*0220*/  LDC.64 R20, c[0x0][0x388] ;  /* 0x0000e200ff147b82 */ /* 0x000e700000000a00 */
[----:B------:R-:W2:Y:S01]  /*0230*/  LDC.64 R12, c[0x0][0x380] ;  /* 0x0000e000ff0c7b82 */ /* 0x000ea20000000a00 */
[----:B-1----:R-:W-:-:S05]  /*0240*/  IMAD.WIDE.U32 R28, R27, 0x8, R20 ;  /* 0x000000081b1c7825 */ /* 0x002fca00078e0014 */
[----:B0-----:R-:W3:Y:S01]  /*0250*/  LDG.E.64 R18, desc[UR6][R28.64] ;  /* 0x000000061c127981 */ /* 0x001ee2000c1e1b00 */
[----:B--2---:R-:W-:-:S05]  /*0260*/  IMAD.WIDE R12, R0, 0x8, R12 ;  /* 0x00000008000c7825 */ /* 0x004fca00078e020c */
[----:B------:R-:W3:Y:S02]  /*0270*/  LDG.E.64 R14, desc[UR6][R12.64] ;  /* 0x000000060c0e7981 */ /* 0x000ee4000c1e1b00 */
[----:B---3--:R-:W-:Y:S01]  /*0280*/  DFMA R18, R14, R18, R22 ;  /* 0x000000120e12722b */ /* 0x008fe20000000016 */
[--C-:B------:R-:W-:Y:S01]  /*0290*/  IMAD.WIDE.U32 R22, R8, 0x8, R20.reuse ;  /* 0x0000000808167825 */ /* 0x100fe200078e0014 */
[----:B------:R-:W2:Y:S04]  /*02a0*/  LDG.E.64 R14, desc[UR6][R12.64+0x8] ;  /* 0x000008060c0e7981 */ /* 0x000ea8000c1e1b00 */
[----:B------:R-:W2:Y:S01]  /*02b0*/  LDG.E.64 R16, desc[UR6][R22.64] ;  /* 0x0000000616107981 */ /* 0x000ea2000c1e1b00 */
[----:B------:R-:W-:Y:S01]  /*02c0*/  IMAD.WIDE.U32 R28, R10, 0x8, R20 ;  /* 0x000000080a1c7825 */ /* 0x000fe200078e0014 */
[----:B--2---:R-:W-:-:S04]  /*02d0*/  DFMA R16, R14, R16, R18 ;  /* 0x000000100e10722b */ /* 0x004fc80000000012 */
[----:B------:R-:W2:Y:S04]  /*02e0*/  LDG.E.64 R18, desc[UR6][R28.64] ;  /* 0x000000061c127981 */ /* 0x000ea8000c1e1b00 */
[----:B------:R-:W2:Y:S01]  /*02f0*/  LDG.E.64 R14, desc[UR6][R12.64+0x10] ;  /* 0x000010060c0e7981 */ /* 0x000ea2000c1e1b00 */
[----:B------:R-:W-:Y:S01]  /*0300*/  IMAD.WIDE.U32 R22, R9, 0x8, R20 ;  /* 0x0000000809167825 */ /* 0x000fe200078e0014 */
[----:B--2---:R-:W-:-:S04]  /*0310*/  DFMA R18, R14, R18, R16 ;  /* 0x000000120e12722b */ /* 0x004fc80000000010 */
[----:B------:R0:W2:Y:S04]  /*0320*/  LDG.E.64 R16, desc[UR6][R22.64] ;  /* 0x0000000616107981 */ /* 0x0000a8000c1e1b00 */
[----:B------:R-:W2:Y:S01]  /*0330*/  LDG.E.64 R14, desc[UR6][R12.64+0x18] ;  /* 0x000018060c0e7981 */ /* 0x000ea2000c1e1b00 */
[----:B0-----:R-:W-:Y:S01]  /*0340*/  IMAD.WIDE.U32 R22, R11, 0x8, R20 ;  /* 0x000000080b167825 */ /* 0x001fe200078e0014 */
[----:B--2---:R-:W-:-:S04]  /*0350*/  DFMA R16, R14, R16, R18 ;  /* 0x000000100e10722b */ /* 0x004fc80000000012 */
[----:B------:R-:W2:Y:S04]  /*0360*/  LDG.E.64 R18, desc[UR6][R22.64] ;  /* 0x0000000616127981 */ /* 0x000ea8000c1e1b00 */
[----:B------:R-:W2:Y:S01]  /*0370*/  LDG.E.64 R14, desc[UR6][R12.64+0x20] ;  /* 0x000020060c0e7981 */ /* 0x000ea2000c1e1b00 */
[----:B------:R-:W-:-:S03]  /*0380*/  IMAD.WIDE.U32 R28, R24, 0x8, R20 ;  /* 0x00000008181c7825 */ /* 0x000fc600078e0014 */
[----:B------:R-:W3:Y:S01]  /*0390*/  LDG.E.64 R22, desc[UR6][R12.64+0x38] ;  /* 0x000038060c167981 */ /* 0x000ee2000c1e1b00 */
[----:B--2---:R-:W-:-:S03]  /*03a0*/  DFMA R18, R14, R18, R16 ;  /* 0x000000120e12722b */ /* 0x004fc60000000010 */
[----:B------:R-:W2:Y:S04]  /*03b0*/  LDG.E.64 R14, desc[UR6][R28.64] ;  /* 0x000000061c0e7981 */ /* 0x000ea8000c1e1b00 */
[----:B------:R-:W2:Y:S01]  /*03c0*/  LDG.E.64 R16, desc[UR6][R12.64+0x28] ;  /* 0x000028060c107981 */ /* 0x000ea2000c1e1b00 */
[----:B------:R-:W-:Y:S01]  /*03d0*/  IADD3 R2, PT, PT, R2, 0x8, RZ ;  /* 0x0000000802027810 */ /* 0x000fe20007ffe0ff */
[----:B--2---:R-:W-:Y:S01]  /*03e0*/  DFMA R14, R16, R14, R18 ;  /* 0x0000000e100e722b */ /* 0x004fe20000000012 */
[--C-:B------:R-:W-:Y:S01]  /*03f0*/  IMAD.WIDE.U32 R16, R25, 0x8, R20.reuse ;  /* 0x0000000819107825 */ /* 0x100fe200078e0014 */
[----:B------:R-:W2:Y:S03]  /*0400*/  LDG.E.64 R18, desc[UR6][R12.64+0x30] ;  /* 0x000030060c127981 */ /* 0x000ea6000c1e1b00 */
[----:B------:R-:W-:-:S02]  /*0410*/  IMAD.WIDE.U32 R20, R26, 0x8, R20 ;  /* 0x000000081a147825 */ /* 0x000fc400078e0014 */
[----:B------:R-:W2:Y:S04]  /*0420*/  LDG.E.64 R16, desc[UR6][R16.64] ;  /* 0x0000000610107981 */ /* 0x000ea8000c1e1b00 */
[----:B------:R-:W3:Y:S01]  /*0430*/  LDG.E.64 R20, desc[UR6][R20.64] ;  /* 0x0000000614147981 */ /* 0x000ee2000c1e1b00 */
[----:B------:R-:W-:Y:S01]  /*0440*/  ISETP.NE.AND P1, PT, R2, RZ, PT ;  /* 0x000000ff0200720c */ /* 0x000fe20003f25270 */
[----:B------:R-:W-:Y:S01]  /*0450*/  VIADD R0, R0, 0x8 ;  /* 0x0000000800007836 */ /* 0x000fe20000000000 */
[C---:B------:R-:W-:Y:S01]  /*0460*/  LEA R8, R3.reuse, R8, 0x3 ;  /* 0x0000000803087211 */ /* 0x040fe200078e18ff */
[C---:B------:R-:W-:Y:S01]  /*0470*/  IMAD R9, R3.reuse, 0x8, R9 ;  /* 0x0000000803097824 */ /* 0x040fe200078e0209 */
[C---:B------:R-:W-:Y:S01]  /*0480*/  LEA R10, R3.reuse, R10, 0x3 ;  /* 0x0000000a030a7211 */ /* 0x040fe200078e18ff */
[C---:B------:R-:W-:Y:S01]  /*0490*/  IMAD R26, R3.reuse, 0x8, R26 ;  /* 0x00000008031a7824 */ /* 0x040fe200078e021a */
[----:B------:R-:W-:-:S02]  /*04a0*/  LEA R11, R3, R11, 0x3 ;  /* 0x0000000b030b7211 */ /* 0x000fc400078e18ff */
[C---:B------:R-:W-:Y:S02]  /*04b0*/  LEA R24, R3.reuse, R24, 0x3 ;  /* 0x0000001803187211 */ /* 0x040fe400078e18ff */
[C---:B------:R-:W-:Y:S02]  /*04c0*/  LEA R25, R3.reuse, R25, 0x3 ;  /* 0x0000001903197211 */ /* 0x040fe400078e18ff */
[----:B------:R-:W-:Y:S01]  /*04d0*/  LEA R27, R3, R27, 0x3 ;  /* 0x0000001b031b7211 */ /* 0x000fe200078e18ff */
[----:B--2---:R-:W-:-:S08]  /*04e0*/  DFMA R14, R18, R16, R14 ;  /* 0x00000010120e722b */ /* 0x004fd0000000000e */
[----:B---3--:R-:W-:Y:S01]  /*04f0*/  DFMA R22, R22, R20, R14 ;  /* 0x000000141616722b */ /* 0x008fe2000000000e */
[----:B------:R-:W-:Y:S10]  /*0500*/  @P1 BRA `(.L_x_1) ;  /* 0xfffffffc00441947 */ /* 0x000ff4000383ffff */
.L_x_0:
[----:B------:R-:W-:Y:S05]  /*0510*/  @!P0 BRA `(.L_x_2) ;  /* 0x0000000000e48947 */ /* 0x000fea0003800000 */
[----:B------:R-:W-:Y:S02]  /*0520*/  ISETP.GE.U32.AND P0, PT, R5, 0x4, PT ;  /* 0x000000040500780c */ /* 0x000fe40003f06070 */
[----:B------:R-:W-:-:S04]  /*0530*/  LOP3.LUT R0, R3, 0x3, RZ, 0xc0, !PT ;  /* 0x0000000303007812 */ /* 0x000fc800078ec0ff */
[----:B------:R-:W-:-:S07]  /*0540*/  ISETP.NE.AND P1, PT, R0, RZ, PT ;  /* 0x000000ff0000720c */ /* 0x000fce0003f25270 */
[----:B------:R-:W-:Y:S06]  /*0550*/  @!P0 BRA `(.L_x_3) ;  /* 0x0000000000648947 */ /* 0x000fec0003800000 */
[----:B------:R-:W1:Y:S01]  /*0560*/  LDC.64 R24, c[0x0][0x388] ;  /* 0x0000e200ff187b82 */ /* 0x000e620000000a00 */
[----:B------:R-:W-:Y:S01]  /*0570*/  IADD3 R5, PT, PT, R7, R6, RZ ;  /* 0x0000000607057210 */ /* 0x000fe20007ffe0ff */
[----:B------:R-:W-:-:S06]  /*0580*/  IMAD R2, R6, R3, R4 ;  /* 0x0000000306027224 */ /* 0x000fcc00078e0204 */
[----:B------:R-:W2:Y:S01]  /*0590*/  LDC.64 R20, c[0x0][0x380] ;  /* 0x0000e000ff147b82 */ /* 0x000ea20000000a00 */
[C---:B-1----:R-:W-:Y:S01]  /*05a0*/  IMAD.WIDE.U32 R10, R2.reuse, 0x8, R24 ;  /* 0x00000008020a7825 */ /* 0x042fe200078e0018 */
[----:B------:R-:W-:-:S05]  /*05b0*/  IADD3 R2, PT, PT, R2, R3, RZ ;  /* 0x0000000302027210 */ /* 0x000fca0007ffe0ff */
[----:B0-----:R-:W3:Y:S01]  /*05c0*/  LDG.E.64 R10, desc[UR6][R10.64] ;  /* 0x000000060a0a7981 */ /* 0x001ee2000c1e1b00 */
[----:B--2---:R-:W-:-:S05]  /*05d0*/  IMAD.WIDE R20, R5, 0x8, R20 ;  /* 0x0000000805147825 */ /* 0x004fca00078e0214 */
[----:B------:R-:W3:Y:S01]  /*05e0*/  LDG.E.64 R8, desc[UR6][R20.64] ;  /* 0x0000000614087981 */ /* 0x000ee2000c1e1b00 */
[----:B------:R-:W-:-:S03]  /*05f0*/  IMAD.WIDE.U32 R14, R2, 0x8, R24 ;  /* 0x00000008020e7825 */ /* 0x000fc600078e0018 */
[----:B------:R-:W2:Y:S01]  /*0600*/  LDG.E.64 R12, desc[UR6][R20.64+0x8] ;  /* 0x00000806140c7981 */ /* 0x000ea2000c1e1b00 */
[----:B------:R-:W-:-:S03]  /*0610*/  IMAD.IADD R2, R2, 0x1, R3 ;  /* 0x0000000102027824 */ /* 0x000fc600078e0203 */
[----:B------:R-:W2:Y:S01]  /*0620*/  LDG.E.64 R14, desc[UR6][R14.64] ;  /* 0x000000060e0e7981 */ /* 0x000ea2000c1e1b00 */
[C-C-:B------:R-:W-:Y:S01]  /*0630*/  IMAD.WIDE.U32 R18, R2.reuse, 0x8, R24.reuse ;  /* 0x0000000802127825 */ /* 0x140fe200078e0018 */
[----:B------:R-:W-:Y:S02]  /*0640*/  IADD3 R5, PT, PT, R2, R3, RZ ;  /* 0x0000000302057210 */ /* 0x000fe40007ffe0ff */
[----:B------:R-:W4:Y:S04]  /*0650*/  LDG.E.64 R16, desc[UR6][R20.64+0x10] ;  /* 0x0000100614107981 */ /* 0x000f28000c1e1b00 */
[----:B------:R-:W4:Y:S01]  /*0660*/  LDG.E.64 R18, desc[UR6][R18.64] ;  /* 0x0000000612127981 */ /* 0x000f22000c1e1b00 */
[----:B------:R-:W-:-:S03]  /*0670*/  IMAD.WIDE.U32 R24, R5, 0x8, R24 ;  /* 0x0000000805187825 */ /* 0x000fc600078e0018 */
[----:B------:R-:W5:Y:S04]  /*0680*/  LDG.E.64 R26, desc[UR6][R20.64+0x18] ;  /* 0x00001806141a7981 */ /* 0x000f68000c1e1b00 */
[----:B------:R-:W5:Y:S01]  /*0690*/  LDG.E.64 R24, desc[UR6][R24.64] ;  /* 0x0000000618187981 */ /* 0x000f62000c1e1b00 */
[----:B------:R-:W-:Y:S01]  /*06a0*/  IADD3 R6, PT, PT, R6, 0x4, RZ ;  /* 0x0000000406067810 */ /* 0x000fe20007ffe0ff */
[----:B---3--:R-:W-:-:S08]  /*06b0*/  DFMA R8, R8, R10, R22 ;  /* 0x0000000a0808722b */ /* 0x008fd00000000016 */
[----:B--2---:R-:W-:-:S08]  /*06c0*/  DFMA R8, R12, R14, R8 ;  /* 0x0000000e0c08722b */ /* 0x004fd00000000008 */
[----:B----4-:R-:W-:-:S08]  /*06d0*/  DFMA R8, R16, R18, R8 ;  /* 0x000000121008722b */ /* 0x010fd00000000008 */
[----:B-----5:R-:W-:-:S11]  /*06e0*/  DFMA R22, R26, R24, R8 ;  /* 0x000000181a16722b */ /* 0x020fd60000000008 */
.L_x_3:
[----:B------:R-:W-:Y:S05]  /*06f0*/  @!P1 BRA `(.L_x_2) ;  /* 0x00000000006c9947 */ /* 0x000fea0003800000 */
[----:B------:R-:W1:Y:S01]  /*0700*/  LDC.64 R16, c[0x0][0x388] ;  /* 0x0000e200ff107b82 */ /* 0x000e620000000a00 */
[----:B------:R-:W-:Y:S02]  /*0710*/  ISETP.NE.AND P0, PT, R0, 0x1, PT ;  /* 0x000000010000780c */ /* 0x000fe40003f05270 */
[----:B------:R-:W-:-:S04]  /*0720*/  LOP3.LUT R2, R3, 0x1, RZ, 0xc0, !PT ;  /* 0x0000000103027812 */ /* 0x000fc800078ec0ff */
[----:B------:R-:W-:Y:S01]  /*0730*/  ISETP.NE.U32.AND P1, PT, R2, 0x1, PT ;  /* 0x000000010200780c */ /* 0x000fe20003f25070 */
[----:B------:R-:W2:Y:S06]  /*0740*/  LDC.64 R18, c[0x0][0x380] ;  /* 0x0000e000ff127b82 */ /* 0x000eac0000000a00 */
[----:B------:R-:W-:Y:S01]  /*0750*/  @P0 IMAD R0, R6, R3, R4 ;  /* 0x0000000306000224 */ /* 0x000fe200078e0204 */
[----:B------:R-:W-:Y:S01]  /*0760*/  @P0 IADD3 R5, PT, PT, R7, R6, RZ ;  /* 0x0000000607050210 */ /* 0x000fe20007ffe0ff */
[----:B------:R-:W3:Y:S08]  /*0770*/  LDC.64 R14, c[0x0][0x380] ;  /* 0x0000e000ff0e7b82 */ /* 0x000ef00000000a00 */
[----:B------:R-:W4:Y:S01]  /*0780*/  LDC.64 R12, c[0x0][0x388] ;  /* 0x0000e200ff0c7b82 */ /* 0x000f220000000a00 */
[----:B-1----:R-:W-:Y:S01]  /*0790*/  @P0 IMAD.WIDE.U32 R8, R0, 0x8, R16 ;  /* 0x0000000800080825 */ /* 0x002fe200078e0010 */
[----:B------:R-:W-:-:S05]  /*07a0*/  @P0 IADD3 R6, PT, PT, R6, 0x2, RZ ;  /* 0x0000000206060810 */ /* 0x000fca0007ffe0ff */
[----:B0-----:R-:W5:Y:S01]  /*07b0*/  @P0 LDG.E.64 R8, desc[UR6][R8.64] ;  /* 0x0000000608080981 */ /* 0x001f62000c1e1b00 */
[----:B--2---:R-:W-:-:S04]  /*07c0*/  @P0 IMAD.WIDE R18, R5, 0x8, R18 ;  /* 0x0000000805120825 */ /* 0x004fc800078e0212 */
[----:B------:R-:W-:Y:S01]  /*07d0*/  @P0 IMAD.IADD R5, R0, 0x1, R3 ;  /* 0x0000000100050824 */ /* 0x000fe200078e0203 */
[----:B------:R-:W5:Y:S03]  /*07e0*/  @P0 LDG.E.64 R10, desc[UR6][R18.64] ;  /* 0x00000006120a0981 */ /* 0x000f66000c1e1b00 */
[----:B------:R-:W-:Y:S01]  /*07f0*/  @P0 IMAD.WIDE.U32 R16, R5, 0x8, R16 ;  /* 0x0000000805100825 */ /* 0x000fe200078e0010 */
[----:B------:R-:W-:-:S03]  /*0800*/  @!P1 IADD3 R5, PT, PT, R7, R6, RZ ;  /* 0x0000000607059210 */ /* 0x000fc60007ffe0ff */
[----:B------:R-:W-:Y:S02]  /*0810*/  @!P1 IMAD R21, R6, R3, R4 ;  /* 0x0000000306159224 */ /* 0x000fe400078e0204 */
[----:B------:R-:W2:Y:S01]  /*0820*/  @P0 LDG.E.64 R2, desc[UR6][R18.64+0x8] ;  /* 0x0000080612020981 */ /* 0x000ea2000c1e1b00 */
[----:B---3--:R-:W-:-:S03]  /*0830*/  @!P1 IMAD.WIDE R14, R5, 0x8, R14 ;  /* 0x00000008050e9825 */ /* 0x008fc600078e020e */
[----:B------:R-:W2:Y:S01]  /*0840*/  @P0 LDG.E.64 R16, desc[UR6][R16.64] ;  /* 0x0000000610100981 */ /* 0x000ea2000c1e1b00 */
[----:B----4-:R-:W-:-:S03]  /*0850*/  @!P1 IMAD.WIDE.U32 R12, R21, 0x8, R12 ;  /* 0x00000008150c9825 */ /* 0x010fc600078e000c */
[----:B------:R-:W3:Y:S04]  /*0860*/  @!P1 LDG.E.64 R14, desc[UR6][R14.64] ;  /* 0x000000060e0e9981 */ /* 0x000ee8000c1e1b00 */
[----:B------:R-:W3:Y:S01]  /*0870*/  @!P1 LDG.E.64 R12, desc[UR6][R12.64] ;  /* 0x000000060c0c9981 */ /* 0x000ee2000c1e1b00 */
[----:B-----5:R-:W-:-:S08]  /*0880*/  @P0 DFMA R8, R10, R8, R22 ;  /* 0x000000080a08022b */ /* 0x020fd00000000016 */
[----:B--2---:R-:W-:-:S08]  /*0890*/  @P0 DFMA R22, R2, R16, R8 ;  /* 0x000000100216022b */ /* 0x004fd00000000008 */
[----:B---3--:R-:W-:-:S11]  /*08a0*/  @!P1 DFMA R22, R14, R12, R22 ;  /* 0x0000000c0e16922b */ /* 0x008fd60000000016 */
.L_x_2:
[----:B------:R-:W1:Y:S01]  /*08b0*/  LDC.64 R2, c[0x0][0x390] ;  /* 0x0000e400ff027b82 */ /* 0x000e620000000a00 */
[----:B------:R-:W-:-:S05]  /*08c0*/  IADD3 R7, PT, PT, R4, R7, RZ ;  /* 0x0000000704077210 */ /* 0x000fca0007ffe0ff */
[----:B-1----:R-:W-:-:S05]  /*08d0*/  IMAD.WIDE R2, R7, 0x8, R2 ;  /* 0x0000000807027825 */ /* 0x002fca00078e0202 */
[----:B0-----:R-:W-:Y:S01]  /*08e0*/  STG.E.64 desc[UR6][R2.64], R22 ;  /* 0x0000001602007986 */ /* 0x001fe2000c101b06 */
[----:B------:R-:W-:Y:S05]  /*08f0*/  EXIT ;  /* 0x000000000000794d */ /* 0x000fea0003800000 */
.L_x_4:
[----:B------:R-:W-:-:S00]  /*0900*/  BRA `(.L_x_4) ;  /* 0xfffffffc00fc7947 */ /* 0x000fc0000383ffff */
[----:B------:R-:W-:-:S00]  /*0910*/  NOP ;  /* 0x0000000000007918 */ /* 0x000fc00000000000 */
        /* <DEDUP_REMOVED lines=14> */
.L_x_5:


//--------------------- .nv.shared.reserved.0     --------------------------
	.section	.nv.shared.reserved.0,"aw",@nobits
	.weak		__nv_reservedSMEM_offset_0_alias
	.size		__nv_reservedSMEM_offset_0_alias, 0, 64
	.other		__nv_reservedSMEM_offset_0_alias,@"STO_CUDA_RESERVED_SHARED STV_DEFAULT"
__nv_reservedSMEM_offset_0_alias:
	.zero		0
	.zero		64


//--------------------- .nv.constant0._Z13k_dgemm_basicPKdS0_Pdi --------------------------
	.section	.nv.constant0._Z13k_dgemm_basicPKdS0_Pdi,"a",@progbits
	.sectionflags	@""
	.align	4
.nv.constant0._Z13k_dgemm_basicPKdS0_Pdi:
	.zero		924


//--------------------- SYMBOLS --------------------------

	.type		.nv.reservedSmem.offset0,@object
	.size		.nv.reservedSmem.offset0,0x4
